	.headerflags	@"EF_CUDA_TEXMODE_UNIFIED EF_CUDA_64BIT_ADDRESS EF_CUDA_ACCELERATORS EF_CUDA_SM90 EF_CUDA_VIRTUAL_SM(EF_CUDA_SM90)"
	.elftype	@"ET_EXEC"


//--------------------- .nv.info                  --------------------------
	.section	.nv.info,"",@"SHT_CUDA_INFO"
	.align	4


	//----- nvinfo : EIATTR_REGCOUNT
	.align		4
        /*0000*/ 	.byte	0x04, 0x2f
        /*0002*/ 	.short	(.L_1 - .L_0)
	.align		4
.L_0:
        /*0004*/ 	.word	index@(triton_poi_fused__unsafe_index_11)
        /*0008*/ 	.word	0x00000010


	//----- nvinfo : EIATTR_MIN_STACK_SIZE
	.align		4
.L_1:
        /*000c*/ 	.byte	0x04, 0x12
        /*000e*/ 	.short	(.L_3 - .L_2)
	.align		4
.L_2:
        /*0010*/ 	.word	index@(triton_poi_fused__unsafe_index_11)
        /*0014*/ 	.word	0x00000000


	//----- nvinfo : EIATTR_FRAME_SIZE
	.align		4
.L_3:
        /*0018*/ 	.byte	0x04, 0x11
        /*001a*/ 	.short	(.L_5 - .L_4)
	.align		4
.L_4:
        /*001c*/ 	.word	index@(triton_poi_fused__unsafe_index_11)
        /*0020*/ 	.word	0x00000000


	//----- nvinfo : EIATTR_MIN_STACK_SIZE
	.align		4
.L_5:
        /*0024*/ 	.byte	0x04, 0x12
        /*0026*/ 	.short	(.L_7 - .L_6)
	.align		4
.L_6:
        /*0028*/ 	.word	index@(triton_poi_fused__unsafe_index_11)
        /*002c*/ 	.word	0x00000000
.L_7:


//--------------------- .nv.info.triton_poi_fused__unsafe_index_11 --------------------------
	.section	.nv.info.triton_poi_fused__unsafe_index_11,"",@"SHT_CUDA_INFO"
	.sectionflags	@""
	.align	4


	//----- nvinfo : EIATTR_CUDA_API_VERSION
	.align		4
        /*0000*/ 	.byte	0x04, 0x37
        /*0002*/ 	.short	(.L_9 - .L_8)
.L_8:
        /*0004*/ 	.word	0x0000007c


	//----- nvinfo : EIATTR_KPARAM_INFO
	.align		4
.L_9:
        /*0008*/ 	.byte	0x04, 0x17
        /*000a*/ 	.short	(.L_11 - .L_10)
.L_10:
        /*000c*/ 	.word	0x00000000
        /*0010*/ 	.short	0x0004
        /*0012*/ 	.short	0x0020
        /*0014*/ 	.byte	0x00, 0xf0, 0x11, 0x00


	//----- nvinfo : EIATTR_KPARAM_INFO
	.align		4
.L_11:
        /*0018*/ 	.byte	0x04, 0x17
        /*001a*/ 	.short	(.L_13 - .L_12)
.L_12:
        /*001c*/ 	.word	0x00000000
        /*0020*/ 	.short	0x0003
        /*0022*/ 	.short	0x0018
        /*0024*/ 	.byte	0x00, 0xf4, 0x21, 0x00


	//----- nvinfo : EIATTR_KPARAM_INFO
	.align		4
.L_13:
        /*0028*/ 	.byte	0x04, 0x17
        /*002a*/ 	.short	(.L_15 - .L_14)
.L_14:
        /*002c*/ 	.word	0x00000000
        /*0030*/ 	.short	0x0002
        /*0032*/ 	.short	0x0010
        /*0034*/ 	.byte	0x00, 0xf4, 0x21, 0x00


	//----- nvinfo : EIATTR_KPARAM_INFO
	.align		4
.L_15:
        /*0038*/ 	.byte	0x04, 0x17
        /*003a*/ 	.short	(.L_17 - .L_16)
.L_16:
        /*003c*/ 	.word	0x00000000
        /*0040*/ 	.short	0x0001
        /*0042*/ 	.short	0x0008
        /*0044*/ 	.byte	0x00, 0xf4, 0x21, 0x00


	//----- nvinfo : EIATTR_KPARAM_INFO
	.align		4
.L_17:
        /*0048*/ 	.byte	0x04, 0x17
        /*004a*/ 	.short	(.L_19 - .L_18)
.L_18:
        /*004c*/ 	.word	0x00000000
        /*0050*/ 	.short	0x0000
        /*0052*/ 	.short	0x0000
        /*0054*/ 	.byte	0x00, 0xf4, 0x21, 0x00


	//----- nvinfo : EIATTR_SPARSE_MMA_MASK
	.align		4
.L_19:
        /*0058*/ 	.byte	0x03, 0x50
        /*005a*/ 	.short	0x0000


	//----- nvinfo : EIATTR_MAXREG_COUNT
	.align		4
        /*005c*/ 	.byte	0x03, 0x1b
        /*005e*/ 	.short	0x00ff


	//----- nvinfo : EIATTR_EXIT_INSTR_OFFSETS
	.align		4
        /*0060*/ 	.byte	0x04, 0x1c
        /*0062*/ 	.short	(.L_21 - .L_20)


	//   ....[0]....
.L_20:
        /*0064*/ 	.word	0x000004a0


	//----- nvinfo : EIATTR_REQNTID
	.align		4
.L_21:
        /*0068*/ 	.byte	0x04, 0x10
        /*006a*/ 	.short	(.L_23 - .L_22)
.L_22:
        /*006c*/ 	.word	0x00000080
        /*0070*/ 	.word	0x00000001
        /*0074*/ 	.word	0x00000001


	//----- nvinfo : EIATTR_CBANK_PARAM_SIZE
	.align		4
.L_23:
        /*0078*/ 	.byte	0x03, 0x19
        /*007a*/ 	.short	0x0024


	//----- nvinfo : EIATTR_PARAM_CBANK
	.align		4
        /*007c*/ 	.byte	0x04, 0x0a
        /*007e*/ 	.short	(.L_25 - .L_24)
	.align		4
.L_24:
        /*0080*/ 	.word	index@(.nv.constant0.triton_poi_fused__unsafe_index_11)
        /*0084*/ 	.short	0x0210
        /*0086*/ 	.short	0x0024


	//----- nvinfo : EIATTR_SW_WAR
	.align		4
.L_25:
        /*0088*/ 	.byte	0x04, 0x36
        /*008a*/ 	.short	(.L_27 - .L_26)
.L_26:
        /*008c*/ 	.word	0x00000008
.L_27:


//--------------------- .nv.callgraph             --------------------------
	.section	.nv.callgraph,"",@"SHT_CUDA_CALLGRAPH"
	.align	4
	.sectionentsize	8
	.align		4
        /*0000*/ 	.word	0x00000000
	.align		4
        /*0004*/ 	.word	0xffffffff
	.align		4
        /*0008*/ 	.word	0x00000000
	.align		4
        /*000c*/ 	.word	0xfffffffe
	.align		4
        /*0010*/ 	.word	0x00000000
	.align		4
        /*0014*/ 	.word	0xfffffffd
	.align		4
        /*0018*/ 	.word	0x00000000
	.align		4
        /*001c*/ 	.word	0xfffffffc


//--------------------- .text.triton_poi_fused__unsafe_index_11 --------------------------
	.section	.text.triton_poi_fused__unsafe_index_11,"ax",@progbits
	.align	128
        .global         triton_poi_fused__unsafe_index_11
        .type           triton_poi_fused__unsafe_index_11,@function
        .size           triton_poi_fused__unsafe_index_11,(.L_x_1 - triton_poi_fused__unsafe_index_11)
        .other          triton_poi_fused__unsafe_index_11,@"STO_CUDA_ENTRY STV_DEFAULT"
triton_poi_fused__unsafe_index_11:
.text.triton_poi_fused__unsafe_index_11:
[----:B------:R-:W-:Y:S01]  /*0000*/  LDC R1, c[0x0][0x28] ;  /* 0x00000a00ff017b82 */ /* 0x000fe20000000800 */
[----:B------:R-:W1:Y:S07]  /*0010*/  S2R R0, SR_TID.X ;  /* 0x0000000000007919 */ /* 0x000e6e0000002100 */
[----:B------:R-:W2:Y:S01]  /*0020*/  LDC.64 R4, c[0x0][0x210] ;  /* 0x00008400ff047b82 */ /* 0x000ea20000000a00 */
[----:B------:R-:W-:Y:S01]  /*0030*/  ULDC.64 UR4, c[0x0][0x208] ;  /* 0x0000820000047ab9 */ /* 0x000fe20000000a00 */
[----:B------:R-:W-:Y:S01]  /*0040*/  ULDC.64 UR6, c[0x0][0x218] ;  /* 0x0000860000067ab9 */ /* 0x000fe20000000a00 */
[----:B------:R-:W3:Y:S01]  /*0050*/  S2R R11, SR_CTAID.X ;  /* 0x00000000000b7919 */ /* 0x000ee20000002500 */
[----:B------:R-:W-:Y:S01]  /*0060*/  ULDC.64 UR8, c[0x0][0x220] ;  /* 0x0000880000087ab9 */ /* 0x000fe20000000a00 */
[----:B-1----:R-:W-:-:S05]  /*0070*/  IMAD.SHL.U32 R0, R0, 0x2, RZ ;  /* 0x0000000200007824 */ /* 0x002fca00078e00ff */
[----:B------:R-:W-:-:S05]  /*0080*/  LOP3.LUT R0, R0, 0xfe, RZ, 0xc0, !PT ;  /* 0x000000fe00007812 */ /* 0x000fca00078ec0ff */
[----:B---3--:R-:W-:-:S05]  /*0090*/  IMAD R0, R11, 0x100, R0 ;  /* 0x000001000b007824 */ /* 0x008fca00078e0200 */
[----:B------:R-:W-:-:S04]  /*00a0*/  SHF.R.S32.HI R3, RZ, 0x1f, R0 ;  /* 0x0000001fff037819 */ /* 0x000fc80000011400 */
[----:B------:R-:W-:-:S04]  /*00b0*/  LEA.HI R3, R3, R0, RZ, 0x3 ;  /* 0x0000000003037211 */ /* 0x000fc800078f18ff */
[----:B------:R-:W-:Y:S02]  /*00c0*/  SHF.R.S32.HI R2, RZ, 0x3, R3 ;  /* 0x00000003ff027819 */ /* 0x000fe40000011403 */
[----:B------:R-:W-:Y:S02]  /*00d0*/  LOP3.LUT R9, R3, 0xfffffff8, RZ, 0xc0, !PT ;  /* 0xfffffff803097812 */ /* 0x000fe400078ec0ff */
[----:B------:R-:W-:-:S03]  /*00e0*/  LEA.HI R6, R2, R2, RZ, 0x3 ;  /* 0x0000000202067211 */ /* 0x000fc600078f18ff */
[----:B------:R-:W-:Y:S01]  /*00f0*/  IMAD.IADD R9, R0, 0x1, -R9 ;  /* 0x0000000100097824 */ /* 0x000fe200078e0a09 */
[----:B------:R-:W-:-:S05]  /*0100*/  LOP3.LUT R7, R6, 0xfffffff8, RZ, 0xc0, !PT ;  /* 0xfffffff806077812 */ /* 0x000fca00078ec0ff */
[----:B------:R-:W-:-:S04]  /*0110*/  IMAD.IADD R7, R2, 0x1, -R7 ;  /* 0x0000000102077824 */ /* 0x000fc800078e0a07 */
[----:B--2---:R-:W-:-:S06]  /*0120*/  IMAD.WIDE R2, R7, 0x8, R4 ;  /* 0x0000000807027825 */ /* 0x004fcc00078e0204 */
[----:B------:R-:W2:Y:S01]  /*0130*/  LDG.E.EL.64 R2, desc[UR4][R2.64] ;  /* 0x0000000402027981 */ /* 0x000ea2000c2e1b00 */
[----:B------:R-:W-:-:S06]  /*0140*/  IMAD.WIDE R4, R9, 0x8, R4 ;  /* 0x0000000809047825 */ /* 0x000fcc00078e0204 */
[----:B------:R-:W3:Y:S01]  /*0150*/  LDG.E.EL.128 R4, desc[UR4][R4.64] ;  /* 0x0000000404047981 */ /* 0x000ee2000c2e1d00 */
[----:B------:R-:W-:Y:S02]  /*0160*/  SHF.R.S32.HI R13, RZ, 0x17, R11 ;  /* 0x00000017ff0d7819 */ /* 0x000fe4000001140b */
[----:B--2---:R-:W-:-:S04]  /*0170*/  SHF.R.U32.HI R9, RZ, 0x1d, R3 ;  /* 0x0000001dff097819 */ /* 0x004fc80000011603 */
[----:B------:R-:W-:Y:S02]  /*0180*/  LOP3.LUT R9, R9, 0x4, RZ, 0xc0, !PT ;  /* 0x0000000409097812 */ /* 0x000fe400078ec0ff */
[----:B---3--:R-:W-:Y:S02]  /*0190*/  SHF.R.U32.HI R8, RZ, 0x1d, R7 ;  /* 0x0000001dff087819 */ /* 0x008fe40000011607 */
[----:B------:R-:W-:Y:S02]  /*01a0*/  IADD3 R12, P0, R2, R9, RZ ;  /* 0x00000009020c7210 */ /* 0x000fe40007f1e0ff */
[----:B------:R-:W-:Y:S02]  /*01b0*/  SHF.R.U32.HI R10, RZ, 0x1d, R5 ;  /* 0x0000001dff0a7819 */ /* 0x000fe40000011605 */
[----:B------:R-:W-:Y:S01]  /*01c0*/  LOP3.LUT R8, R8, 0x4, RZ, 0xc0, !PT ;  /* 0x0000000408087812 */ /* 0x000fe200078ec0ff */
[----:B------:R-:W-:Y:S01]  /*01d0*/  IMAD.X R11, RZ, RZ, R3, P0 ;  /* 0x000000ffff0b7224 */ /* 0x000fe200000e0603 */
[----:B------:R-:W-:Y:S01]  /*01e0*/  LOP3.LUT R10, R10, 0x4, RZ, 0xc0, !PT ;  /* 0x000000040a0a7812 */ /* 0x000fe200078ec0ff */
[----:B------:R-:W-:Y:S01]  /*01f0*/  IMAD.SHL.U32 R9, R12, 0x4, RZ ;  /* 0x000000040c097824 */ /* 0x000fe200078e00ff */
[----:B------:R-:W-:-:S02]  /*0200*/  SGXT R3, R13, 0x1 ;  /* 0x000000010d03781a */ /* 0x000fc40000000200 */
[----:B------:R-:W-:Y:S02]  /*0210*/  SHF.L.U64.HI R11, R12, 0x2, R11 ;  /* 0x000000020c0b7819 */ /* 0x000fe4000001020b */
[-C--:B------:R-:W-:Y:S02]  /*0220*/  IADD3 R8, P2, P3, R8, R9.reuse, R6 ;  /* 0x0000000908087210 */ /* 0x080fe40007b5e006 */
[----:B------:R-:W-:Y:S02]  /*0230*/  IADD3 R2, P0, P1, R10, R9, R4 ;  /* 0x000000090a027210 */ /* 0x000fe4000791e004 */
[----:B------:R-:W-:Y:S02]  /*0240*/  LEA.HI R3, R3, R0, RZ, 0x6 ;  /* 0x0000000003037211 */ /* 0x000fe400078f30ff */
[----:B------:R-:W-:Y:S01]  /*0250*/  IADD3.X R9, RZ, R11, R7, P2, P3 ;  /* 0x0000000bff097210 */ /* 0x000fe200017e6407 */
[----:B------:R-:W-:Y:S01]  /*0260*/  IMAD.SHL.U32 R6, R2, 0x4, RZ ;  /* 0x0000000402067824 */ /* 0x000fe200078e00ff */
[----:B------:R-:W-:-:S02]  /*0270*/  SHF.R.S32.HI R7, RZ, 0x6, R3 ;  /* 0x00000006ff077819 */ /* 0x000fc40000011403 */
[C---:B------:R-:W-:Y:S01]  /*0280*/  SHF.L.U64.HI R9, R8.reuse, 0x2, R9 ;  /* 0x0000000208097819 */ /* 0x040fe20000010209 */
[----:B------:R-:W-:Y:S01]  /*0290*/  IMAD.SHL.U32 R8, R8, 0x4, RZ ;  /* 0x0000000408087824 */ /* 0x000fe200078e00ff */
[----:B------:R-:W-:Y:S01]  /*02a0*/  IADD3.X R5, RZ, R11, R5, P0, P1 ;  /* 0x0000000bff057210 */ /* 0x000fe200007e2405 */
[C---:B------:R-:W-:Y:S01]  /*02b0*/  IMAD.SHL.U32 R11, R7.reuse, 0x10, RZ ;  /* 0x00000010070b7824 */ /* 0x040fe200078e00ff */
[----:B------:R-:W-:Y:S02]  /*02c0*/  LEA.HI R3, R7, R7, RZ, 0x6 ;  /* 0x0000000707037211 */ /* 0x000fe400078f30ff */
[----:B------:R-:W-:Y:S02]  /*02d0*/  SHF.L.U64.HI R12, R2, 0x2, R5 ;  /* 0x00000002020c7819 */ /* 0x000fe40000010205 */
[----:B------:R-:W-:Y:S02]  /*02e0*/  IADD3 R4, P0, R6, UR6, RZ ;  /* 0x0000000606047c10 */ /* 0x000fe4000ff1e0ff */
[----:B------:R-:W-:-:S02]  /*02f0*/  IADD3 R2, P1, R8, UR6, RZ ;  /* 0x0000000608027c10 */ /* 0x000fc4000ff3e0ff */
[----:B------:R-:W-:Y:S02]  /*0300*/  LOP3.LUT R10, R3, 0xfffffc0, RZ, 0xc0, !PT ;  /* 0x0fffffc0030a7812 */ /* 0x000fe400078ec0ff */
[----:B------:R-:W-:Y:S02]  /*0310*/  IADD3.X R5, R12, UR7, RZ, P0, !PT ;  /* 0x000000070c057c10 */ /* 0x000fe400087fe4ff */
[----:B------:R-:W-:Y:S01]  /*0320*/  IADD3.X R3, R9, UR7, RZ, P1, !PT ;  /* 0x0000000709037c10 */ /* 0x000fe20008ffe4ff */
[----:B------:R-:W-:Y:S01]  /*0330*/  IMAD.IADD R10, R7, 0x1, -R10 ;  /* 0x00000001070a7824 */ /* 0x000fe200078e0a0a */
[----:B------:R-:W-:Y:S01]  /*0340*/  IADD3 R6, P0, R6, UR8, RZ ;  /* 0x0000000806067c10 */ /* 0x000fe2000ff1e0ff */
[C---:B------:R-:W-:Y:S01]  /*0350*/  IMAD.WIDE R4, R11.reuse, 0x4, R4 ;  /* 0x000000040b047825 */ /* 0x040fe200078e0204 */
[----:B------:R-:W-:Y:S02]  /*0360*/  IADD3 R8, P1, R8, UR8, RZ ;  /* 0x0000000808087c10 */ /* 0x000fe4000ff3e0ff */
[----:B------:R-:W-:Y:S01]  /*0370*/  IADD3.X R7, R12, UR9, RZ, P0, !PT ;  /* 0x000000090c077c10 */ /* 0x000fe200087fe4ff */
[----:B------:R-:W-:Y:S01]  /*0380*/  IMAD.SHL.U32 R13, R10, 0x10, RZ ;  /* 0x000000100a0d7824 */ /* 0x000fe200078e00ff */
[----:B------:R-:W-:Y:S01]  /*0390*/  IADD3.X R9, R9, UR9, RZ, P1, !PT ;  /* 0x0000000909097c10 */ /* 0x000fe20008ffe4ff */
[----:B------:R-:W-:Y:S01]  /*03a0*/  IMAD.WIDE R2, R11, 0x4, R2 ;  /* 0x000000040b027825 */ /* 0x000fe200078e0202 */
[----:B------:R-:W2:Y:S01]  /*03b0*/  LDG.E.EL R4, desc[UR4][R4.64] ;  /* 0x0000000404047981 */ /* 0x000ea2000c2e1900 */
[----:B------:R-:W1:Y:S02]  /*03c0*/  LDC.64 R10, c[0x0][0x228] ;  /* 0x00008a00ff0a7b82 */ /* 0x000e640000000a00 */
[----:B------:R-:W-:-:S02]  /*03d0*/  IMAD.WIDE R6, R13, 0x4, R6 ;  /* 0x000000040d067825 */ /* 0x000fc400078e0206 */
[----:B------:R-:W3:Y:S02]  /*03e0*/  LDG.E.EL R2, desc[UR4][R2.64] ;  /* 0x0000000402027981 */ /* 0x000ee4000c2e1900 */
[----:B------:R-:W-:Y:S02]  /*03f0*/  IMAD.WIDE R8, R13, 0x4, R8 ;  /* 0x000000040d087825 */ /* 0x000fe400078e0208 */
[----:B------:R-:W2:Y:S04]  /*0400*/  LDG.E.EL R7, desc[UR4][R6.64] ;  /* 0x0000000406077981 */ /* 0x000ea8000c2e1900 */
[----:B------:R-:W3:Y:S01]  /*0410*/  LDG.E.EL R9, desc[UR4][R8.64] ;  /* 0x0000000408097981 */ /* 0x000ee2000c2e1900 */
[----:B-1----:R-:W-:-:S04]  /*0420*/  IMAD.WIDE R10, R0, 0x4, R10 ;  /* 0x00000004000a7825 */ /* 0x002fc800078e020a */
[C---:B--2---:R-:W-:Y:S01]  /*0430*/  FADD R12, R4.reuse, R7 ;  /* 0x00000007040c7221 */ /* 0x044fe20000000000 */
[----:B------:R-:W-:Y:S01]  /*0440*/  FSETP.GEU.AND P0, PT, R4, -R7, PT ;  /* 0x800000070400720b */ /* 0x000fe20003f0e000 */
[C---:B---3--:R-:W-:Y:S01]  /*0450*/  FADD R13, R2.reuse, R9 ;  /* 0x00000009020d7221 */ /* 0x048fe20000000000 */
[----:B------:R-:W-:Y:S02]  /*0460*/  FSETP.GEU.AND P1, PT, R2, -R9, PT ;  /* 0x800000090200720b */ /* 0x000fe40003f2e000 */
[----:B------:R-:W-:Y:S02]  /*0470*/  FSEL R12, R12, RZ, P0 ;  /* 0x000000ff0c0c7208 */ /* 0x000fe40000000000 */
[----:B------:R-:W-:-:S05]  /*0480*/  FSEL R13, R13, RZ, P1 ;  /* 0x000000ff0d0d7208 */ /* 0x000fca0000800000 */
[----:B------:R-:W-:Y:S01]  /*0490*/  STG.E.64 desc[UR4][R10.64], R12 ;  /* 0x0000000c0a007986 */ /* 0x000fe2000c101b04 */
[----:B------:R-:W-:Y:S05]  /*04a0*/  EXIT ;  /* 0x000000000000794d */ /* 0x000fea0003800000 */
.L_x_0:
[----:B------:R-:W-:-:S00]  /*04b0*/  BRA `(.L_x_0) ;  /* 0xfffffffc00fc7947 */ /* 0x000fc0000383ffff */
[----:B------:R-:W-:-:S00]  /*04c0*/  NOP ;  /* 0x0000000000007918 */ /* 0x000fc00000000000 */
        /* <DEDUP_REMOVED lines=11> */
.L_x_1:


//--------------------- .nv.constant0.triton_poi_fused__unsafe_index_11 --------------------------
	.section	.nv.constant0.triton_poi_fused__unsafe_index_11,"a",@progbits
	.sectionflags	@""
	.align	4
.nv.constant0.triton_poi_fused__unsafe_index_11:
	.zero		564
